//
// Generated by NVIDIA NVVM Compiler
//
// Compiler Build ID: CL-36424714
// Cuda compilation tools, release 13.0, V13.0.88
// Based on NVVM 20.0.0
//

.version 9.0
.target sm_100
.address_size 64

	// .globl	_Z22pack_bits_float_kernelPKfPiiiii

.visible .entry _Z22pack_bits_float_kernelPKfPiiiii(
	.param .u64 .ptr .align 1 _Z22pack_bits_float_kernelPKfPiiiii_param_0,
	.param .u64 .ptr .align 1 _Z22pack_bits_float_kernelPKfPiiiii_param_1,
	.param .u32 _Z22pack_bits_float_kernelPKfPiiiii_param_2,
	.param .u32 _Z22pack_bits_float_kernelPKfPiiiii_param_3,
	.param .u32 _Z22pack_bits_float_kernelPKfPiiiii_param_4,
	.param .u32 _Z22pack_bits_float_kernelPKfPiiiii_param_5
)
{
	.reg .pred 	%p<40>;
	.reg .b32 	%r<250>;
	.reg .b64 	%rd<15>;

	ld.param.u64 	%rd3, [_Z22pack_bits_float_kernelPKfPiiiii_param_0];
	ld.param.u64 	%rd2, [_Z22pack_bits_float_kernelPKfPiiiii_param_1];
	ld.param.u32 	%r47, [_Z22pack_bits_float_kernelPKfPiiiii_param_2];
	ld.param.u32 	%r44, [_Z22pack_bits_float_kernelPKfPiiiii_param_3];
	ld.param.u32 	%r45, [_Z22pack_bits_float_kernelPKfPiiiii_param_4];
	ld.param.u32 	%r46, [_Z22pack_bits_float_kernelPKfPiiiii_param_5];
	cvta.to.global.u64 	%rd1, %rd3;
	mov.u32 	%r48, %ctaid.x;
	mov.u32 	%r49, %ntid.x;
	mov.u32 	%r50, %tid.x;
	mad.lo.s32 	%r1, %r48, %r49, %r50;
	mul.lo.s32 	%r51, %r46, %r47;
	setp.ge.s32 	%p1, %r1, %r51;
	@%p1 bra 	$L__BB0_15;
	rem.s32 	%r53, %r1, %r46;
	mul.lo.s32 	%r2, %r53, %r45;
	add.s32 	%r54, %r2, %r45;
	min.s32 	%r3, %r54, %r44;
	setp.ge.s32 	%p2, %r2, %r3;
	mov.b32 	%r249, 0;
	@%p2 bra 	$L__BB0_14;
	div.s32 	%r57, %r1, %r46;
	mul.lo.s32 	%r4, %r57, %r44;
	sub.s32 	%r5, %r3, %r2;
	and.b32  	%r6, %r5, 15;
	sub.s32 	%r58, %r2, %r3;
	setp.gt.u32 	%p3, %r58, -16;
	mov.b32 	%r249, 0;
	mov.u32 	%r237, %r2;
	@%p3 bra 	$L__BB0_5;
	and.b32  	%r7, %r5, -16;
	add.s32 	%r232, %r2, %r4;
	mov.b32 	%r249, 0;
	mov.u32 	%r237, %r2;
	mov.u32 	%r235, %r249;
$L__BB0_4:
	.pragma "nounroll";
	mul.wide.s32 	%rd4, %r232, 4;
	add.s64 	%rd5, %rd1, %rd4;
	ld.global.nc.u32 	%r60, [%rd5];
	and.b32  	%r61, %r60, 2147483647;
	setp.ne.s32 	%p4, %r61, 0;
	selp.u32 	%r62, 1, 0, %p4;
	shl.b32 	%r63, %r62, %r235;
	or.b32  	%r64, %r63, %r249;
	ld.global.nc.u32 	%r65, [%rd5+4];
	and.b32  	%r66, %r65, 2147483647;
	setp.ne.s32 	%p5, %r66, 0;
	selp.u32 	%r67, 1, 0, %p5;
	add.s32 	%r68, %r235, 1;
	shl.b32 	%r69, %r67, %r68;
	or.b32  	%r70, %r69, %r64;
	ld.global.nc.u32 	%r71, [%rd5+8];
	and.b32  	%r72, %r71, 2147483647;
	setp.ne.s32 	%p6, %r72, 0;
	selp.u32 	%r73, 1, 0, %p6;
	add.s32 	%r74, %r235, 2;
	shl.b32 	%r75, %r73, %r74;
	or.b32  	%r76, %r75, %r70;
	ld.global.nc.u32 	%r77, [%rd5+12];
	and.b32  	%r78, %r77, 2147483647;
	setp.ne.s32 	%p7, %r78, 0;
	selp.u32 	%r79, 1, 0, %p7;
	add.s32 	%r80, %r235, 3;
	shl.b32 	%r81, %r79, %r80;
	or.b32  	%r82, %r81, %r76;
	ld.global.nc.u32 	%r83, [%rd5+16];
	and.b32  	%r84, %r83, 2147483647;
	setp.ne.s32 	%p8, %r84, 0;
	selp.u32 	%r85, 1, 0, %p8;
	add.s32 	%r86, %r235, 4;
	shl.b32 	%r87, %r85, %r86;
	or.b32  	%r88, %r87, %r82;
	ld.global.nc.u32 	%r89, [%rd5+20];
	and.b32  	%r90, %r89, 2147483647;
	setp.ne.s32 	%p9, %r90, 0;
	selp.u32 	%r91, 1, 0, %p9;
	add.s32 	%r92, %r235, 5;
	shl.b32 	%r93, %r91, %r92;
	or.b32  	%r94, %r93, %r88;
	ld.global.nc.u32 	%r95, [%rd5+24];
	and.b32  	%r96, %r95, 2147483647;
	setp.ne.s32 	%p10, %r96, 0;
	selp.u32 	%r97, 1, 0, %p10;
	add.s32 	%r98, %r235, 6;
	shl.b32 	%r99, %r97, %r98;
	or.b32  	%r100, %r99, %r94;
	ld.global.nc.u32 	%r101, [%rd5+28];
	and.b32  	%r102, %r101, 2147483647;
	setp.ne.s32 	%p11, %r102, 0;
	selp.u32 	%r103, 1, 0, %p11;
	add.s32 	%r104, %r235, 7;
	shl.b32 	%r105, %r103, %r104;
	or.b32  	%r106, %r105, %r100;
	ld.global.nc.u32 	%r107, [%rd5+32];
	and.b32  	%r108, %r107, 2147483647;
	setp.ne.s32 	%p12, %r108, 0;
	selp.u32 	%r109, 1, 0, %p12;
	add.s32 	%r110, %r235, 8;
	shl.b32 	%r111, %r109, %r110;
	or.b32  	%r112, %r111, %r106;
	ld.global.nc.u32 	%r113, [%rd5+36];
	and.b32  	%r114, %r113, 2147483647;
	setp.ne.s32 	%p13, %r114, 0;
	selp.u32 	%r115, 1, 0, %p13;
	add.s32 	%r116, %r235, 9;
	shl.b32 	%r117, %r115, %r116;
	or.b32  	%r118, %r117, %r112;
	ld.global.nc.u32 	%r119, [%rd5+40];
	and.b32  	%r120, %r119, 2147483647;
	setp.ne.s32 	%p14, %r120, 0;
	selp.u32 	%r121, 1, 0, %p14;
	add.s32 	%r122, %r235, 10;
	shl.b32 	%r123, %r121, %r122;
	or.b32  	%r124, %r123, %r118;
	ld.global.nc.u32 	%r125, [%rd5+44];
	and.b32  	%r126, %r125, 2147483647;
	setp.ne.s32 	%p15, %r126, 0;
	selp.u32 	%r127, 1, 0, %p15;
	add.s32 	%r128, %r235, 11;
	shl.b32 	%r129, %r127, %r128;
	or.b32  	%r130, %r129, %r124;
	ld.global.nc.u32 	%r131, [%rd5+48];
	and.b32  	%r132, %r131, 2147483647;
	setp.ne.s32 	%p16, %r132, 0;
	selp.u32 	%r133, 1, 0, %p16;
	add.s32 	%r134, %r235, 12;
	shl.b32 	%r135, %r133, %r134;
	or.b32  	%r136, %r135, %r130;
	ld.global.nc.u32 	%r137, [%rd5+52];
	and.b32  	%r138, %r137, 2147483647;
	setp.ne.s32 	%p17, %r138, 0;
	selp.u32 	%r139, 1, 0, %p17;
	add.s32 	%r140, %r235, 13;
	shl.b32 	%r141, %r139, %r140;
	or.b32  	%r142, %r141, %r136;
	ld.global.nc.u32 	%r143, [%rd5+56];
	and.b32  	%r144, %r143, 2147483647;
	setp.ne.s32 	%p18, %r144, 0;
	selp.u32 	%r145, 1, 0, %p18;
	add.s32 	%r146, %r235, 14;
	shl.b32 	%r147, %r145, %r146;
	or.b32  	%r148, %r147, %r142;
	ld.global.nc.u32 	%r149, [%rd5+60];
	and.b32  	%r150, %r149, 2147483647;
	setp.ne.s32 	%p19, %r150, 0;
	selp.u32 	%r151, 1, 0, %p19;
	add.s32 	%r152, %r235, 15;
	shl.b32 	%r153, %r151, %r152;
	or.b32  	%r249, %r153, %r148;
	add.s32 	%r237, %r237, 16;
	add.s32 	%r232, %r232, 16;
	add.s32 	%r235, %r235, 16;
	setp.ne.s32 	%p20, %r235, %r7;
	@%p20 bra 	$L__BB0_4;
$L__BB0_5:
	setp.eq.s32 	%p21, %r6, 0;
	@%p21 bra 	$L__BB0_14;
	and.b32  	%r20, %r5, 7;
	setp.lt.u32 	%p22, %r6, 8;
	@%p22 bra 	$L__BB0_8;
	add.s32 	%r155, %r237, %r4;
	mul.wide.s32 	%rd6, %r155, 4;
	add.s64 	%rd7, %rd1, %rd6;
	ld.global.nc.u32 	%r156, [%rd7];
	and.b32  	%r157, %r156, 2147483647;
	setp.ne.s32 	%p23, %r157, 0;
	selp.u32 	%r158, 1, 0, %p23;
	sub.s32 	%r159, %r237, %r2;
	shl.b32 	%r160, %r158, %r159;
	ld.global.nc.u32 	%r161, [%rd7+4];
	and.b32  	%r162, %r161, 2147483647;
	setp.ne.s32 	%p24, %r162, 0;
	selp.u32 	%r163, 1, 0, %p24;
	add.s32 	%r164, %r159, 1;
	shl.b32 	%r165, %r163, %r164;
	or.b32  	%r166, %r160, %r165;
	ld.global.nc.u32 	%r167, [%rd7+8];
	and.b32  	%r168, %r167, 2147483647;
	setp.ne.s32 	%p25, %r168, 0;
	selp.u32 	%r169, 1, 0, %p25;
	add.s32 	%r170, %r159, 2;
	shl.b32 	%r171, %r169, %r170;
	or.b32  	%r172, %r166, %r171;
	ld.global.nc.u32 	%r173, [%rd7+12];
	and.b32  	%r174, %r173, 2147483647;
	setp.ne.s32 	%p26, %r174, 0;
	selp.u32 	%r175, 1, 0, %p26;
	add.s32 	%r176, %r159, 3;
	shl.b32 	%r177, %r175, %r176;
	or.b32  	%r178, %r172, %r177;
	ld.global.nc.u32 	%r179, [%rd7+16];
	and.b32  	%r180, %r179, 2147483647;
	setp.ne.s32 	%p27, %r180, 0;
	selp.u32 	%r181, 1, 0, %p27;
	add.s32 	%r182, %r159, 4;
	shl.b32 	%r183, %r181, %r182;
	or.b32  	%r184, %r178, %r183;
	ld.global.nc.u32 	%r185, [%rd7+20];
	and.b32  	%r186, %r185, 2147483647;
	setp.ne.s32 	%p28, %r186, 0;
	selp.u32 	%r187, 1, 0, %p28;
	add.s32 	%r188, %r159, 5;
	shl.b32 	%r189, %r187, %r188;
	or.b32  	%r190, %r184, %r189;
	ld.global.nc.u32 	%r191, [%rd7+24];
	and.b32  	%r192, %r191, 2147483647;
	setp.ne.s32 	%p29, %r192, 0;
	selp.u32 	%r193, 1, 0, %p29;
	add.s32 	%r194, %r159, 6;
	shl.b32 	%r195, %r193, %r194;
	or.b32  	%r196, %r190, %r195;
	ld.global.nc.u32 	%r197, [%rd7+28];
	and.b32  	%r198, %r197, 2147483647;
	setp.ne.s32 	%p30, %r198, 0;
	selp.u32 	%r199, 1, 0, %p30;
	add.s32 	%r200, %r159, 7;
	shl.b32 	%r201, %r199, %r200;
	or.b32  	%r202, %r196, %r201;
	or.b32  	%r249, %r202, %r249;
	add.s32 	%r237, %r237, 8;
$L__BB0_8:
	setp.eq.s32 	%p31, %r20, 0;
	@%p31 bra 	$L__BB0_14;
	and.b32  	%r26, %r5, 3;
	setp.lt.u32 	%p32, %r20, 4;
	@%p32 bra 	$L__BB0_11;
	add.s32 	%r204, %r237, %r4;
	mul.wide.s32 	%rd8, %r204, 4;
	add.s64 	%rd9, %rd1, %rd8;
	ld.global.nc.u32 	%r205, [%rd9];
	and.b32  	%r206, %r205, 2147483647;
	setp.ne.s32 	%p33, %r206, 0;
	selp.u32 	%r207, 1, 0, %p33;
	sub.s32 	%r208, %r237, %r2;
	shl.b32 	%r209, %r207, %r208;
	ld.global.nc.u32 	%r210, [%rd9+4];
	and.b32  	%r211, %r210, 2147483647;
	setp.ne.s32 	%p34, %r211, 0;
	selp.u32 	%r212, 1, 0, %p34;
	add.s32 	%r213, %r208, 1;
	shl.b32 	%r214, %r212, %r213;
	or.b32  	%r215, %r209, %r214;
	ld.global.nc.u32 	%r216, [%rd9+8];
	and.b32  	%r217, %r216, 2147483647;
	setp.ne.s32 	%p35, %r217, 0;
	selp.u32 	%r218, 1, 0, %p35;
	add.s32 	%r219, %r208, 2;
	shl.b32 	%r220, %r218, %r219;
	or.b32  	%r221, %r215, %r220;
	ld.global.nc.u32 	%r222, [%rd9+12];
	and.b32  	%r223, %r222, 2147483647;
	setp.ne.s32 	%p36, %r223, 0;
	selp.u32 	%r224, 1, 0, %p36;
	add.s32 	%r225, %r208, 3;
	shl.b32 	%r226, %r224, %r225;
	or.b32  	%r227, %r221, %r226;
	or.b32  	%r249, %r227, %r249;
	add.s32 	%r237, %r237, 4;
$L__BB0_11:
	setp.eq.s32 	%p37, %r26, 0;
	@%p37 bra 	$L__BB0_14;
	sub.s32 	%r247, %r237, %r2;
	add.s32 	%r246, %r237, %r4;
	neg.s32 	%r245, %r26;
$L__BB0_13:
	.pragma "nounroll";
	mul.wide.s32 	%rd10, %r246, 4;
	add.s64 	%rd11, %rd1, %rd10;
	ld.global.nc.u32 	%r228, [%rd11];
	and.b32  	%r229, %r228, 2147483647;
	setp.ne.s32 	%p38, %r229, 0;
	selp.u32 	%r230, 1, 0, %p38;
	shl.b32 	%r231, %r230, %r247;
	or.b32  	%r249, %r231, %r249;
	add.s32 	%r247, %r247, 1;
	add.s32 	%r246, %r246, 1;
	add.s32 	%r245, %r245, 1;
	setp.ne.s32 	%p39, %r245, 0;
	@%p39 bra 	$L__BB0_13;
$L__BB0_14:
	cvta.to.global.u64 	%rd12, %rd2;
	mul.wide.s32 	%rd13, %r1, 4;
	add.s64 	%rd14, %rd12, %rd13;
	st.global.u32 	[%rd14], %r249;
$L__BB0_15:
	ret;

}


// ===== COMPILED SASS (sm_100) =====

	.target	sm_100

	.elftype	@"ET_EXEC"


//--------------------- .note.nv.tkinfo           --------------------------
	.section	.note.nv.tkinfo,"",@"SHT_NOTE"
	.sectionflags	@"SHF_NOTE_NV_TKINFO"
	.tkinfo
        /*0018*/ 	.word	0x00000002
        /*0030*/ 	.string	""
        /*0030*/ 	.string	"ptxas"
        /*0030*/ 	.string	"Cuda compilation tools, release 13.0, V13.0.88"
        /*0030*/ 	.string	"Build cuda_13.0.r13.0/compiler.36424714_0"
        /*0030*/ 	.string	"-arch sm_100 -m 64 "



//--------------------- .note.nv.cuinfo           --------------------------
	.section	.note.nv.cuinfo,"",@"SHT_NOTE"
	.sectionflags	@"SHF_NOTE_NV_CUINFO"
        /*0018*/ 	.short	0x0002
        /*001a*/ 	.short	0x0064
        /*001c*/ 	.short	0x0082
	.zero		2


//--------------------- .nv.info                  --------------------------
	.section	.nv.info,"",@"SHT_CUDA_INFO"
	.align	4


	//----- nvinfo : EIATTR_REGCOUNT
	.align		4
        /*0000*/ 	.byte	0x04, 0x2f
        /*0002*/ 	.short	(.L_1 - .L_0)
	.align		4
.L_0:
        /*0004*/ 	.word	index@(_Z22pack_bits_float_kernelPKfPiiiii)
        /*0008*/ 	.word	0x0000001e


	//----- nvinfo : EIATTR_FRAME_SIZE
	.align		4
.L_1:
        /*000c*/ 	.byte	0x04, 0x11
        /*000e*/ 	.short	(.L_3 - .L_2)
	.align		4
.L_2:
        /*0010*/ 	.word	index@(_Z22pack_bits_float_kernelPKfPiiiii)
        /*0014*/ 	.word	0x00000000


	//----- nvinfo : EIATTR_MIN_STACK_SIZE
	.align		4
.L_3:
        /*0018*/ 	.byte	0x04, 0x12
        /*001a*/ 	.short	(.L_5 - .L_4)
	.align		4
.L_4:
        /*001c*/ 	.word	index@(_Z22pack_bits_float_kernelPKfPiiiii)
        /*0020*/ 	.word	0x00000000
.L_5:


//--------------------- .nv.compat                --------------------------
	.section	.nv.compat,"",@"SHT_CUDA_COMPAT_INFO"
	.align	4
        /*0000*/ 	.byte	0x02, 0x09, 0x00, 0x00, 0x02, 0x02, 0x01, 0x00, 0x02, 0x05, 0x05, 0x00, 0x03, 0x07, 0x01, 0x01
        /*0010*/ 	.byte	0x02, 0x03, 0x00, 0x00, 0x02, 0x06, 0x01, 0x00, 0x04, 0x0b, 0x08, 0x00, 0x09, 0x00, 0x00, 0x00
        /*0020*/ 	.byte	0x00, 0x00, 0x00, 0x00


//--------------------- .nv.info._Z22pack_bits_float_kernelPKfPiiiii --------------------------
	.section	.nv.info._Z22pack_bits_float_kernelPKfPiiiii,"",@"SHT_CUDA_INFO"
	.sectionflags	@""
	.align	4


	//----- nvinfo : EIATTR_CUDA_API_VERSION
	.align		4
        /*0000*/ 	.byte	0x04, 0x37
        /*0002*/ 	.short	(.L_7 - .L_6)
.L_6:
        /*0004*/ 	.word	0x00000082


	//----- nvinfo : EIATTR_KPARAM_INFO
	.align		4
.L_7:
        /*0008*/ 	.byte	0x04, 0x17
        /*000a*/ 	.short	(.L_9 - .L_8)
.L_8:
        /*000c*/ 	.word	0x00000000
        /*0010*/ 	.short	0x0005
        /*0012*/ 	.short	0x001c
        /*0014*/ 	.byte	0x00, 0xf0, 0x11, 0x00


	//----- nvinfo : EIATTR_KPARAM_INFO
	.align		4
.L_9:
        /*0018*/ 	.byte	0x04, 0x17
        /*001a*/ 	.short	(.L_11 - .L_10)
.L_10:
        /*001c*/ 	.word	0x00000000
        /*0020*/ 	.short	0x0004
        /*0022*/ 	.short	0x0018
        /*0024*/ 	.byte	0x00, 0xf0, 0x11, 0x00


	//----- nvinfo : EIATTR_KPARAM_INFO
	.align		4
.L_11:
        /*0028*/ 	.byte	0x04, 0x17
        /*002a*/ 	.short	(.L_13 - .L_12)
.L_12:
        /*002c*/ 	.word	0x00000000
        /*0030*/ 	.short	0x0003
        /*0032*/ 	.short	0x0014
        /*0034*/ 	.byte	0x00, 0xf0, 0x11, 0x00


	//----- nvinfo : EIATTR_KPARAM_INFO
	.align		4
.L_13:
        /*0038*/ 	.byte	0x04, 0x17
        /*003a*/ 	.short	(.L_15 - .L_14)
.L_14:
        /*003c*/ 	.word	0x00000000
        /*0040*/ 	.short	0x0002
        /*0042*/ 	.short	0x0010
        /*0044*/ 	.byte	0x00, 0xf0, 0x11, 0x00


	//----- nvinfo : EIATTR_KPARAM_INFO
	.align		4
.L_15:
        /*0048*/ 	.byte	0x04, 0x17
        /*004a*/ 	.short	(.L_17 - .L_16)
.L_16:
        /*004c*/ 	.word	0x00000000
        /*0050*/ 	.short	0x0001
        /*0052*/ 	.short	0x0008
        /*0054*/ 	.byte	0x00, 0xf5, 0x21, 0x00


	//----- nvinfo : EIATTR_KPARAM_INFO
	.align		4
.L_17:
        /*0058*/ 	.byte	0x04, 0x17
        /*005a*/ 	.short	(.L_19 - .L_18)
.L_18:
        /*005c*/ 	.word	0x00000000
        /*0060*/ 	.short	0x0000
        /*0062*/ 	.short	0x0000
        /*0064*/ 	.byte	0x00, 0xf5, 0x21, 0x00


	//----- nvinfo : EIATTR_SPARSE_MMA_MASK
	.align		4
.L_19:
        /*0068*/ 	.byte	0x03, 0x50
        /*006a*/ 	.short	0x0000


	//----- nvinfo : EIATTR_MAXREG_COUNT
	.align		4
        /*006c*/ 	.byte	0x03, 0x1b
        /*006e*/ 	.short	0x00ff


	//----- nvinfo : EIATTR_MERCURY_ISA_VERSION
	.align		4
        /*0070*/ 	.byte	0x03, 0x5f
        /*0072*/ 	.short	0x0101


	//----- nvinfo : EIATTR_VRC_CTA_INIT_COUNT
	.align		4
        /*0074*/ 	.byte	0x02, 0x4a
	.zero		1
	.zero		1


	//----- nvinfo : EIATTR_EXIT_INSTR_OFFSETS
	.align		4
        /*0078*/ 	.byte	0x04, 0x1c
        /*007a*/ 	.short	(.L_21 - .L_20)


	//   ....[0]....
.L_20:
        /*007c*/ 	.word	0x00000090


	//   ....[1]....
        /*0080*/ 	.word	0x000010a0


	//----- nvinfo : EIATTR_CRS_STACK_SIZE
	.align		4
.L_21:
        /*0084*/ 	.byte	0x04, 0x1e
        /*0086*/ 	.short	(.L_23 - .L_22)
.L_22:
        /*0088*/ 	.word	0x00000000


	//----- nvinfo : EIATTR_CBANK_PARAM_SIZE
	.align		4
.L_23:
        /*008c*/ 	.byte	0x03, 0x19
        /*008e*/ 	.short	0x0020


	//----- nvinfo : EIATTR_PARAM_CBANK
	.align		4
        /*0090*/ 	.byte	0x04, 0x0a
        /*0092*/ 	.short	(.L_25 - .L_24)
	.align		4
.L_24:
        /*0094*/ 	.word	index@(.nv.constant0._Z22pack_bits_float_kernelPKfPiiiii)
        /*0098*/ 	.short	0x0380
        /*009a*/ 	.short	0x0020


	//----- nvinfo : EIATTR_SW_WAR
	.align		4
.L_25:
        /*009c*/ 	.byte	0x04, 0x36
        /*009e*/ 	.short	(.L_27 - .L_26)
.L_26:
        /*00a0*/ 	.word	0x00000008
.L_27:


//--------------------- .nv.callgraph             --------------------------
	.section	.nv.callgraph,"",@"SHT_CUDA_CALLGRAPH"
	.align	4
	.sectionentsize	8
	.align		4
        /*0000*/ 	.word	0x00000000
	.align		4
        /*0004*/ 	.word	0xffffffff
	.align		4
        /*0008*/ 	.word	0x00000000
	.align		4
        /*000c*/ 	.word	0xfffffffe
	.align		4
        /*0010*/ 	.word	0x00000000
	.align		4
        /*0014*/ 	.word	0xfffffffd
	.align		4
        /*0018*/ 	.word	0x00000000
	.align		4
        /*001c*/ 	.word	0xfffffffc


//--------------------- .text._Z22pack_bits_float_kernelPKfPiiiii --------------------------
	.section	.text._Z22pack_bits_float_kernelPKfPiiiii,"ax",@progbits
	.align	128
        .global         _Z22pack_bits_float_kernelPKfPiiiii
        .type           _Z22pack_bits_float_kernelPKfPiiiii,@function
        .size           _Z22pack_bits_float_kernelPKfPiiiii,(.L_x_11 - _Z22pack_bits_float_kernelPKfPiiiii)
        .other          _Z22pack_bits_float_kernelPKfPiiiii,@"STO_CUDA_ENTRY STV_DEFAULT"
_Z22pack_bits_float_kernelPKfPiiiii:
.text._Z22pack_bits_float_kernelPKfPiiiii:
[----:B------:R-:W-:Y:S01]  /*0000*/  LDC R1, c[0x0][0x37c] ;  /* 0x0000df00ff017b82 */ /* 0x000fe20000000800 */
[----:B------:R-:W0:Y:S07]  /*0010*/  S2R R3, SR_TID.X ;  /* 0x0000000000037919 */ /* 0x000e2e0000002100 */
[----:B------:R-:W0:Y:S01]  /*0020*/  S2UR UR4, SR_CTAID.X ;  /* 0x00000000000479c3 */ /* 0x000e220000002500 */
[----:B------:R-:W1:Y:S07]  /*0030*/  LDCU UR5, c[0x0][0x390] ;  /* 0x00007200ff0577ac */ /* 0x000e6e0008000800 */
[----:B------:R-:W0:Y:S08]  /*0040*/  LDC R0, c[0x0][0x360] ;  /* 0x0000d800ff007b82 */ /* 0x000e300000000800 */
[----:B------:R-:W1:Y:S01]  /*0050*/  LDC R9, c[0x0][0x39c] ;  /* 0x0000e700ff097b82 */ /* 0x000e620000000800 */
[----:B0-----:R-:W-:-:S02]  /*0060*/  IMAD R0, R0, UR4, R3 ;  /* 0x0000000400007c24 */ /* 0x001fc4000f8e0203 */
[----:B-1----:R-:W-:-:S05]  /*0070*/  IMAD R3, R9, UR5, RZ ;  /* 0x0000000509037c24 */ /* 0x002fca000f8e02ff */
[----:B------:R-:W-:-:S13]  /*0080*/  ISETP.GE.AND P0, PT, R0, R3, PT ;  /* 0x000000030000720c */ /* 0x000fda0003f06270 */
[----:B------:R-:W-:Y:S05]  /*0090*/  @P0 EXIT ;  /* 0x000000000000094d */ /* 0x000fea0003800000 */
[----:B------:R-:W-:Y:S01]  /*00a0*/  IABS R11, R9 ;  /* 0x00000009000b7213 */ /* 0x000fe20000000000 */
[----:B------:R-:W0:Y:S01]  /*00b0*/  LDCU UR6, c[0x0][0x398] ;  /* 0x00007300ff0677ac */ /* 0x000e220008000800 */
[----:B------:R-:W-:Y:S01]  /*00c0*/  ISETP.GE.AND P1, PT, R0, RZ, PT ;  /* 0x000000ff0000720c */ /* 0x000fe20003f26270 */
[----:B------:R-:W-:Y:S01]  /*00d0*/  BSSY.RECONVERGENT B0, `(.L_x_0) ;  /* 0x00000f9000007945 */ /* 0x000fe20003800200 */
[----:B------:R-:W1:Y:S01]  /*00e0*/  I2F.RP R4, R11 ;  /* 0x0000000b00047306 */ /* 0x000e620000209400 */
[----:B------:R-:W2:Y:S01]  /*00f0*/  LDCU.64 UR4, c[0x0][0x358] ;  /* 0x00006b00ff0477ac */ /* 0x000ea20008000a00 */
[----:B------:R-:W-:-:S06]  /*0100*/  IMAD.MOV.U32 R16, RZ, RZ, RZ ;  /* 0x000000ffff107224 */ /* 0x000fcc00078e00ff */
[----:B-1----:R-:W1:Y:S02]  /*0110*/  MUFU.RCP R4, R4 ;  /* 0x0000000400047308 */ /* 0x002e640000001000 */
[----:B-1----:R-:W-:-:S06]  /*0120*/  VIADD R2, R4, 0xffffffe ;  /* 0x0ffffffe04027836 */ /* 0x002fcc0000000000 */
[----:B------:R1:W3:Y:S02]  /*0130*/  F2I.FTZ.U32.TRUNC.NTZ R3, R2 ;  /* 0x0000000200037305 */ /* 0x0002e4000021f000 */
[----:B-1----:R-:W-:Y:S02]  /*0140*/  IMAD.MOV.U32 R2, RZ, RZ, RZ ;  /* 0x000000ffff027224 */ /* 0x002fe400078e00ff */
[----:B---3--:R-:W-:-:S04]  /*0150*/  IMAD.MOV R6, RZ, RZ, -R3 ;  /* 0x000000ffff067224 */ /* 0x008fc800078e0a03 */
[----:B------:R-:W-:Y:S01]  /*0160*/  IMAD R5, R6, R11, RZ ;  /* 0x0000000b06057224 */ /* 0x000fe200078e02ff */
[----:B------:R-:W-:-:S03]  /*0170*/  IABS R6, R0 ;  /* 0x0000000000067213 */ /* 0x000fc60000000000 */
[----:B------:R-:W-:Y:S01]  /*0180*/  IMAD.HI.U32 R3, R3, R5, R2 ;  /* 0x0000000503037227 */ /* 0x000fe200078e0002 */
[----:B------:R-:W-:-:S05]  /*0190*/  LOP3.LUT R2, RZ, R9, RZ, 0x33, !PT ;  /* 0x00000009ff027212 */ /* 0x000fca00078e33ff */
[----:B------:R-:W-:-:S04]  /*01a0*/  IMAD.HI.U32 R3, R3, R6, RZ ;  /* 0x0000000603037227 */ /* 0x000fc800078e00ff */
[----:B------:R-:W-:-:S04]  /*01b0*/  IMAD.MOV R4, RZ, RZ, -R3 ;  /* 0x000000ffff047224 */ /* 0x000fc800078e0a03 */
[C---:B------:R-:W-:Y:S02]  /*01c0*/  IMAD R4, R11.reuse, R4, R6 ;  /* 0x000000040b047224 */ /* 0x040fe400078e0206 */
[----:B------:R-:W1:Y:S03]  /*01d0*/  LDC R6, c[0x0][0x394] ;  /* 0x0000e500ff067b82 */ /* 0x000e660000000800 */
[----:B------:R-:W-:-:S13]  /*01e0*/  ISETP.GT.U32.AND P2, PT, R11, R4, PT ;  /* 0x000000040b00720c */ /* 0x000fda0003f44070 */
[----:B------:R-:W-:-:S04]  /*01f0*/  @!P2 IMAD.IADD R4, R4, 0x1, -R11 ;  /* 0x000000010404a824 */ /* 0x000fc800078e0a0b */
[----:B------:R-:W-:Y:S01]  /*0200*/  IMAD.IADD R5, R4, 0x1, -R11 ;  /* 0x0000000104057824 */ /* 0x000fe200078e0a0b */
[----:B------:R-:W-:-:S04]  /*0210*/  ISETP.GT.U32.AND P0, PT, R11, R4, PT ;  /* 0x000000040b00720c */ /* 0x000fc80003f04070 */
[----:B------:R-:W-:Y:S02]  /*0220*/  SEL R5, R5, R4, !P0 ;  /* 0x0000000405057207 */ /* 0x000fe40004000000 */
[----:B------:R-:W-:-:S03]  /*0230*/  ISETP.NE.AND P0, PT, R9, RZ, PT ;  /* 0x000000ff0900720c */ /* 0x000fc60003f05270 */
[----:B------:R-:W-:-:S05]  /*0240*/  @!P1 IMAD.MOV R5, RZ, RZ, -R5 ;  /* 0x000000ffff059224 */ /* 0x000fca00078e0a05 */
[----:B------:R-:W-:-:S05]  /*0250*/  SEL R7, R2, R5, !P0 ;  /* 0x0000000502077207 */ /* 0x000fca0004000000 */
[----:B0-----:R-:W-:-:S05]  /*0260*/  IMAD R7, R7, UR6, RZ ;  /* 0x0000000607077c24 */ /* 0x001fca000f8e02ff */
[----:B-1----:R-:W-:-:S04]  /*0270*/  VIADDMNMX R10, R7, UR6, R6, PT ;  /* 0x00000006070a7c46 */ /* 0x002fc8000b800106 */
[----:B------:R-:W-:-:S13]  /*0280*/  ISETP.GE.AND P1, PT, R7, R10, PT ;  /* 0x0000000a0700720c */ /* 0x000fda0003f26270 */
[----:B--2---:R-:W-:Y:S05]  /*0290*/  @P1 BRA `(.L_x_1) ;  /* 0x0000000c00701947 */ /* 0x004fea0003800000 */
[----:B------:R-:W-:Y:S01]  /*02a0*/  ISETP.GE.U32.AND P3, PT, R4, R11, PT ;  /* 0x0000000b0400720c */ /* 0x000fe20003f66070 */
[----:B------:R-:W-:Y:S01]  /*02b0*/  @!P2 VIADD R3, R3, 0x1 ;  /* 0x000000010303a836 */ /* 0x000fe20000000000 */
[----:B------:R-:W-:Y:S01]  /*02c0*/  LOP3.LUT R4, R0, R9, RZ, 0x3c, !PT ;  /* 0x0000000900047212 */ /* 0x000fe200078e3cff */
[--C-:B------:R-:W-:Y:S01]  /*02d0*/  IMAD.IADD R8, R10, 0x1, -R7.reuse ;  /* 0x000000010a087824 */ /* 0x100fe200078e0a07 */
[----:B------:R-:W-:Y:S01]  /*02e0*/  BSSY.RECONVERGENT B1, `(.L_x_2) ;  /* 0x000006f000017945 */ /* 0x000fe20003800200 */
[----:B------:R-:W-:Y:S01]  /*02f0*/  IMAD.MOV.U32 R16, RZ, RZ, RZ ;  /* 0x000000ffff107224 */ /* 0x000fe200078e00ff */
[----:B------:R-:W-:Y:S01]  /*0300*/  ISETP.GE.AND P1, PT, R4, RZ, PT ;  /* 0x000000ff0400720c */ /* 0x000fe20003f26270 */
[----:B------:R-:W-:Y:S01]  /*0310*/  IMAD.IADD R4, R7, 0x1, -R10 ;  /* 0x0000000107047824 */ /* 0x000fe200078e0a0a */
[----:B------:R-:W-:Y:S01]  /*0320*/  LOP3.LUT R25, R8, 0xf, RZ, 0xc0, !PT ;  /* 0x0000000f08197812 */ /* 0x000fe200078ec0ff */
[----:B------:R-:W-:-:S03]  /*0330*/  IMAD.MOV.U32 R12, RZ, RZ, R7 ;  /* 0x000000ffff0c7224 */ /* 0x000fc600078e0007 */
[----:B------:R-:W-:Y:S01]  /*0340*/  ISETP.NE.AND P2, PT, R25, RZ, PT ;  /* 0x000000ff1900720c */ /* 0x000fe20003f45270 */
[----:B------:R-:W-:Y:S01]  /*0350*/  @P3 VIADD R3, R3, 0x1 ;  /* 0x0000000103033836 */ /* 0x000fe20000000000 */
[----:B------:R-:W-:-:S05]  /*0360*/  ISETP.GT.U32.AND P3, PT, R4, -0x10, PT ;  /* 0xfffffff00400780c */ /* 0x000fca0003f64070 */
[----:B------:R-:W-:-:S05]  /*0370*/  @!P1 IMAD.MOV R3, RZ, RZ, -R3 ;  /* 0x000000ffff039224 */ /* 0x000fca00078e0a03 */
[----:B------:R-:W-:-:S03]  /*0380*/  SEL R11, R2, R3, !P0 ;  /* 0x00000003020b7207 */ /* 0x000fc60004000000 */
[----:B------:R-:W-:Y:S05]  /*0390*/  @P3 BRA `(.L_x_3) ;  /* 0x00000004008c3947 */ /* 0x000fea0003800000 */
[----:B------:R-:W0:Y:S01]  /*03a0*/  LDC.64 R2, c[0x0][0x380] ;  /* 0x0000e000ff027b82 */ /* 0x000e220000000a00 */
[----:B------:R-:W-:Y:S01]  /*03b0*/  LOP3.LUT R13, R8, 0xfffffff0, RZ, 0xc0, !PT ;  /* 0xfffffff0080d7812 */ /* 0x000fe200078ec0ff */
[--C-:B------:R-:W-:Y:S02]  /*03c0*/  IMAD R9, R11, R6, R7.reuse ;  /* 0x000000060b097224 */ /* 0x100fe400078e0207 */
[----:B------:R-:W-:Y:S02]  /*03d0*/  IMAD.MOV.U32 R16, RZ, RZ, RZ ;  /* 0x000000ffff107224 */ /* 0x000fe400078e00ff */
[----:B------:R-:W-:Y:S02]  /*03e0*/  IMAD.MOV.U32 R12, RZ, RZ, R7 ;  /* 0x000000ffff0c7224 */ /* 0x000fe400078e0007 */
[----:B------:R-:W-:-:S07]  /*03f0*/  IMAD.MOV.U32 R10, RZ, RZ, RZ ;  /* 0x000000ffff0a7224 */ /* 0x000fce00078e00ff */
.L_x_4:
[----:B0-----:R-:W-:-:S05]  /*0400*/  IMAD.WIDE R4, R9, 0x4, R2 ;  /* 0x0000000409047825 */ /* 0x001fca00078e0202 */
[----:B------:R-:W2:Y:S04]  /*0410*/  LDG.E.CONSTANT R15, desc[UR4][R4.64+0x4] ;  /* 0x00000404040f7981 */ /* 0x000ea8000c1e9900 */
[----:B------:R-:W3:Y:S04]  /*0420*/  LDG.E.CONSTANT R14, desc[UR4][R4.64] ;  /* 0x00000004040e7981 */ /* 0x000ee8000c1e9900 */
[----:B------:R-:W4:Y:S04]  /*0430*/  LDG.E.CONSTANT R23, desc[UR4][R4.64+0x8] ;  /* 0x0000080404177981 */ /* 0x000f28000c1e9900 */
[----:B------:R-:W5:Y:S04]  /*0440*/  LDG.E.CONSTANT R24, desc[UR4][R4.64+0xc] ;  /* 0x00000c0404187981 */ /* 0x000f68000c1e9900 */
[----:B------:R-:W5:Y:S04]  /*0450*/  LDG.E.CONSTANT R18, desc[UR4][R4.64+0x10] ;  /* 0x0000100404127981 */ /* 0x000f68000c1e9900 */
[----:B------:R-:W5:Y:S01]  /*0460*/  LDG.E.CONSTANT R17, desc[UR4][R4.64+0x14] ;  /* 0x0000140404117981 */ /* 0x000f62000c1e9900 */
[----:B------:R-:W-:-:S02]  /*0470*/  VIADD R21, R10, 0x1 ;  /* 0x000000010a157836 */ /* 0x000fc40000000000 */
[----:B------:R-:W-:Y:S01]  /*0480*/  VIADD R27, R10, 0x3 ;  /* 0x000000030a1b7836 */ /* 0x000fe20000000000 */
[----:B--2---:R-:W-:Y:S02]  /*0490*/  LOP3.LUT P1, RZ, R15, 0x7fffffff, RZ, 0xc0, !PT ;  /* 0x7fffffff0fff7812 */ /* 0x004fe4000782c0ff */
[----:B------:R-:W2:Y:S01]  /*04a0*/  LDG.E.CONSTANT R15, desc[UR4][R4.64+0x18] ;  /* 0x00001804040f7981 */ /* 0x000ea2000c1e9900 */
[----:B---3--:R-:W-:Y:S02]  /*04b0*/  LOP3.LUT P0, RZ, R14, 0x7fffffff, RZ, 0xc0, !PT ;  /* 0x7fffffff0eff7812 */ /* 0x008fe4000780c0ff */
[----:B------:R-:W-:Y:S01]  /*04c0*/  SEL R20, RZ, 0x1, !P1 ;  /* 0x00000001ff147807 */ /* 0x000fe20004800000 */
[----:B------:R-:W3:Y:S01]  /*04d0*/  LDG.E.CONSTANT R14, desc[UR4][R4.64+0x1c] ;  /* 0x00001c04040e7981 */ /* 0x000ee2000c1e9900 */
[----:B------:R-:W-:Y:S02]  /*04e0*/  SEL R19, RZ, 0x1, !P0 ;  /* 0x00000001ff137807 */ /* 0x000fe40004000000 */
[----:B------:R-:W-:-:S02]  /*04f0*/  SHF.L.U32 R20, R20, R21, RZ ;  /* 0x0000001514147219 */ /* 0x000fc400000006ff */
[----:B------:R-:W-:Y:S02]  /*0500*/  SHF.L.U32 R19, R19, R10, RZ ;  /* 0x0000000a13137219 */ /* 0x000fe400000006ff */
[----:B----4-:R-:W-:Y:S02]  /*0510*/  LOP3.LUT P0, RZ, R23, 0x7fffffff, RZ, 0xc0, !PT ;  /* 0x7fffffff17ff7812 */ /* 0x010fe4000780c0ff */
[----:B-----5:R-:W-:Y:S01]  /*0520*/  LOP3.LUT P1, RZ, R24, 0x7fffffff, RZ, 0xc0, !PT ;  /* 0x7fffffff18ff7812 */ /* 0x020fe2000782c0ff */
[----:B------:R-:W-:Y:S01]  /*0530*/  VIADD R21, R10, 0x2 ;  /* 0x000000020a157836 */ /* 0x000fe20000000000 */
[----:B------:R-:W-:Y:S02]  /*0540*/  LOP3.LUT R22, R20, R19, R16, 0xfe, !PT ;  /* 0x0000001314167212 */ /* 0x000fe400078efe10 */
[----:B------:R-:W-:Y:S01]  /*0550*/  SEL R20, RZ, 0x1, !P0 ;  /* 0x00000001ff147807 */ /* 0x000fe20004000000 */
[----:B------:R-:W4:Y:S01]  /*0560*/  LDG.E.CONSTANT R16, desc[UR4][R4.64+0x20] ;  /* 0x0000200404107981 */ /* 0x000f22000c1e9900 */
[----:B------:R-:W-:-:S03]  /*0570*/  SEL R24, RZ, 0x1, !P1 ;  /* 0x00000001ff187807 */ /* 0x000fc60004800000 */
[----:B------:R-:W5:Y:S01]  /*0580*/  LDG.E.CONSTANT R19, desc[UR4][R4.64+0x24] ;  /* 0x0000240404137981 */ /* 0x000f62000c1e9900 */
[----:B------:R-:W-:Y:S02]  /*0590*/  SHF.L.U32 R23, R20, R21, RZ ;  /* 0x0000001514177219 */ /* 0x000fe400000006ff */
[----:B------:R-:W-:Y:S01]  /*05a0*/  SHF.L.U32 R24, R24, R27, RZ ;  /* 0x0000001b18187219 */ /* 0x000fe200000006ff */
[----:B------:R-:W5:Y:S01]  /*05b0*/  LDG.E.CONSTANT R20, desc[UR4][R4.64+0x28] ;  /* 0x0000280404147981 */ /* 0x000f62000c1e9900 */
[----:B------:R-:W-:Y:S02]  /*05c0*/  LOP3.LUT P0, RZ, R18, 0x7fffffff, RZ, 0xc0, !PT ;  /* 0x7fffffff12ff7812 */ /* 0x000fe4000780c0ff */
[----:B------:R-:W-:Y:S01]  /*05d0*/  LOP3.LUT R22, R24, R23, R22, 0xfe, !PT ;  /* 0x0000001718167212 */ /* 0x000fe200078efe16 */
[----:B------:R-:W-:Y:S01]  /*05e0*/  VIADD R24, R10, 0x4 ;  /* 0x000000040a187836 */ /* 0x000fe20000000000 */
[----:B------:R-:W-:Y:S01]  /*05f0*/  LOP3.LUT P1, RZ, R17, 0x7fffffff, RZ, 0xc0, !PT ;  /* 0x7fffffff11ff7812 */ /* 0x000fe2000782c0ff */
[----:B------:R-:W5:Y:S01]  /*0600*/  LDG.E.CONSTANT R21, desc[UR4][R4.64+0x2c] ;  /* 0x00002c0404157981 */ /* 0x000f62000c1e9900 */
[----:B------:R-:W-:-:S03]  /*0610*/  SEL R23, RZ, 0x1, !P0 ;  /* 0x00000001ff177807 */ /* 0x000fc60004000000 */
[----:B------:R-:W5:Y:S01]  /*0620*/  LDG.E.CONSTANT R17, desc[UR4][R4.64+0x30] ;  /* 0x0000300404117981 */ /* 0x000f62000c1e9900 */
[----:B------:R-:W-:Y:S01]  /*0630*/  SHF.L.U32 R27, R23, R24, RZ ;  /* 0x00000018171b7219 */ /* 0x000fe200000006ff */
[----:B------:R-:W-:Y:S01]  /*0640*/  VIADD R24, R10, 0x5 ;  /* 0x000000050a187836 */ /* 0x000fe20000000000 */
[----:B------:R-:W-:Y:S01]  /*0650*/  SEL R23, RZ, 0x1, !P1 ;  /* 0x00000001ff177807 */ /* 0x000fe20004800000 */
[----:B------:R-:W5:Y:S03]  /*0660*/  LDG.E.CONSTANT R18, desc[UR4][R4.64+0x34] ;  /* 0x0000340404127981 */ /* 0x000f66000c1e9900 */
[----:B------:R-:W-:Y:S02]  /*0670*/  SHF.L.U32 R26, R23, R24, RZ ;  /* 0x00000018171a7219 */ /* 0x000fe400000006ff */
[----:B------:R-:W5:Y:S04]  /*0680*/  LDG.E.CONSTANT R23, desc[UR4][R4.64+0x38] ;  /* 0x0000380404177981 */ /* 0x000f68000c1e9900 */
[----:B------:R0:W5:Y:S01]  /*0690*/  LDG.E.CONSTANT R24, desc[UR4][R4.64+0x3c] ;  /* 0x00003c0404187981 */ /* 0x000162000c1e9900 */
[----:B------:R-:W-:Y:S01]  /*06a0*/  LOP3.LUT R22, R26, R27, R22, 0xfe, !PT ;  /* 0x0000001b1a167212 */ /* 0x000fe200078efe16 */
[----:B------:R-:W-:-:S02]  /*06b0*/  VIADD R27, R10, 0x7 ;  /* 0x000000070a1b7836 */ /* 0x000fc40000000000 */
[----:B0-----:R-:W-:Y:S02]  /*06c0*/  VIADD R5, R10, 0x8 ;  /* 0x000000080a057836 */ /* 0x001fe40000000000 */
[----:B------:R-:W-:Y:S02]  /*06d0*/  VIADD R12, R12, 0x10 ;  /* 0x000000100c0c7836 */ /* 0x000fe40000000000 */
[----:B------:R-:W-:Y:S01]  /*06e0*/  VIADD R9, R9, 0x10 ;  /* 0x0000001009097836 */ /* 0x000fe20000000000 */
[----:B--2---:R-:W-:Y:S01]  /*06f0*/  LOP3.LUT P0, RZ, R15, 0x7fffffff, RZ, 0xc0, !PT ;  /* 0x7fffffff0fff7812 */ /* 0x004fe2000780c0ff */
[----:B------:R-:W-:Y:S01]  /*0700*/  VIADD R15, R10, 0x6 ;  /* 0x000000060a0f7836 */ /* 0x000fe20000000000 */
[----:B---3--:R-:W-:Y:S02]  /*0710*/  LOP3.LUT P1, RZ, R14, 0x7fffffff, RZ, 0xc0, !PT ;  /* 0x7fffffff0eff7812 */ /* 0x008fe4000782c0ff */
[----:B------:R-:W-:Y:S02]  /*0720*/  SEL R14, RZ, 0x1, !P0 ;  /* 0x00000001ff0e7807 */ /* 0x000fe40004000000 */
[----:B------:R-:W-:-:S02]  /*0730*/  SEL R26, RZ, 0x1, !P1 ;  /* 0x00000001ff1a7807 */ /* 0x000fc40004800000 */
[----:B------:R-:W-:Y:S02]  /*0740*/  SHF.L.U32 R15, R14, R15, RZ ;  /* 0x0000000f0e0f7219 */ /* 0x000fe400000006ff */
[----:B------:R-:W-:Y:S02]  /*0750*/  SHF.L.U32 R26, R26, R27, RZ ;  /* 0x0000001b1a1a7219 */ /* 0x000fe400000006ff */
[----:B----4-:R-:W-:Y:S02]  /*0760*/  LOP3.LUT P0, RZ, R16, 0x7fffffff, RZ, 0xc0, !PT ;  /* 0x7fffffff10ff7812 */ /* 0x010fe4000780c0ff */
[----:B-----5:R-:W-:Y:S01]  /*0770*/  LOP3.LUT P1, RZ, R19, 0x7fffffff, RZ, 0xc0, !PT ;  /* 0x7fffffff13ff7812 */ /* 0x020fe2000782c0ff */
[----:B------:R-:W-:Y:S01]  /*0780*/  VIADD R19, R10, 0x9 ;  /* 0x000000090a137836 */ /* 0x000fe20000000000 */
[----:B------:R-:W-:Y:S02]  /*0790*/  SEL R4, RZ, 0x1, !P0 ;  /* 0x00000001ff047807 */ /* 0x000fe40004000000 */
[----:B------:R-:W-:-:S02]  /*07a0*/  SEL R14, RZ, 0x1, !P1 ;  /* 0x00000001ff0e7807 */ /* 0x000fc40004800000 */
[----:B------:R-:W-:Y:S02]  /*07b0*/  LOP3.LUT P0, RZ, R20, 0x7fffffff, RZ, 0xc0, !PT ;  /* 0x7fffffff14ff7812 */ /* 0x000fe4000780c0ff */
[----:B------:R-:W-:Y:S02]  /*07c0*/  LOP3.LUT R15, R26, R15, R22, 0xfe, !PT ;  /* 0x0000000f1a0f7212 */ /* 0x000fe400078efe16 */
[----:B------:R-:W-:Y:S02]  /*07d0*/  SHF.L.U32 R4, R4, R5, RZ ;  /* 0x0000000504047219 */ /* 0x000fe400000006ff */
[----:B------:R-:W-:Y:S02]  /*07e0*/  SHF.L.U32 R14, R14, R19, RZ ;  /* 0x000000130e0e7219 */ /* 0x000fe400000006ff */
[----:B------:R-:W-:Y:S02]  /*07f0*/  SEL R5, RZ, 0x1, !P0 ;  /* 0x00000001ff057807 */ /* 0x000fe40004000000 */
[----:B------:R-:W-:-:S02]  /*0800*/  LOP3.LUT P0, RZ, R17, 0x7fffffff, RZ, 0xc0, !PT ;  /* 0x7fffffff11ff7812 */ /* 0x000fc4000780c0ff */
[----:B------:R-:W-:Y:S02]  /*0810*/  LOP3.LUT P1, RZ, R21, 0x7fffffff, RZ, 0xc0, !PT ;  /* 0x7fffffff15ff7812 */ /* 0x000fe4000782c0ff */
[----:B------:R-:W-:Y:S01]  /*0820*/  LOP3.LUT R4, R14, R4, R15, 0xfe, !PT ;  /* 0x000000040e047212 */ /* 0x000fe200078efe0f */
[C---:B------:R-:W-:Y:S01]  /*0830*/  VIADD R15, R10.reuse, 0xc ;  /* 0x0000000c0a0f7836 */ /* 0x040fe20000000000 */
[----:B------:R-:W-:Y:S01]  /*0840*/  SEL R14, RZ, 0x1, !P0 ;  /* 0x00000001ff0e7807 */ /* 0x000fe20004000000 */
[C---:B------:R-:W-:Y:S01]  /*0850*/  VIADD R16, R10.reuse, 0xa ;  /* 0x0000000a0a107836 */ /* 0x040fe20000000000 */
[----:B------:R-:W-:Y:S01]  /*0860*/  SEL R19, RZ, 0x1, !P1 ;  /* 0x00000001ff137807 */ /* 0x000fe20004800000 */
[----:B------:R-:W-:Y:S01]  /*0870*/  VIADD R20, R10, 0xb ;  /* 0x0000000b0a147836 */ /* 0x000fe20000000000 */
[----:B------:R-:W-:Y:S01]  /*0880*/  LOP3.LUT P1, RZ, R18, 0x7fffffff, RZ, 0xc0, !PT ;  /* 0x7fffffff12ff7812 */ /* 0x000fe2000782c0ff */
[----:B------:R-:W-:Y:S01]  /*0890*/  VIADD R17, R10, 0xd ;  /* 0x0000000d0a117836 */ /* 0x000fe20000000000 */
[----:B------:R-:W-:Y:S01]  /*08a0*/  SHF.L.U32 R15, R14, R15, RZ ;  /* 0x0000000f0e0f7219 */ /* 0x000fe200000006ff */
[C---:B------:R-:W-:Y:S01]  /*08b0*/  VIADD R14, R10.reuse, 0xe ;  /* 0x0000000e0a0e7836 */ /* 0x040fe20000000000 */
[----:B------:R-:W-:Y:S01]  /*08c0*/  SHF.L.U32 R5, R5, R16, RZ ;  /* 0x0000001005057219 */ /* 0x000fe200000006ff */
[C---:B------:R-:W-:Y:S01]  /*08d0*/  VIADD R18, R10.reuse, 0xf ;  /* 0x0000000f0a127836 */ /* 0x040fe20000000000 */
[----:B------:R-:W-:Y:S01]  /*08e0*/  SHF.L.U32 R19, R19, R20, RZ ;  /* 0x0000001413137219 */ /* 0x000fe200000006ff */
[----:B------:R-:W-:Y:S01]  /*08f0*/  VIADD R10, R10, 0x10 ;  /* 0x000000100a0a7836 */ /* 0x000fe20000000000 */
[----:B------:R-:W-:-:S02]  /*0900*/  LOP3.LUT P0, RZ, R23, 0x7fffffff, RZ, 0xc0, !PT ;  /* 0x7fffffff17ff7812 */ /* 0x000fc4000780c0ff */
[----:B------:R-:W-:Y:S02]  /*0910*/  LOP3.LUT R4, R19, R5, R4, 0xfe, !PT ;  /* 0x0000000513047212 */ /* 0x000fe400078efe04 */
[----:B------:R-:W-:Y:S02]  /*0920*/  SEL R5, RZ, 0x1, !P0 ;  /* 0x00000001ff057807 */ /* 0x000fe40004000000 */
[----:B------:R-:W-:Y:S02]  /*0930*/  ISETP.NE.AND P0, PT, R10, R13, PT ;  /* 0x0000000d0a00720c */ /* 0x000fe40003f05270 */
[----:B------:R-:W-:Y:S02]  /*0940*/  SEL R16, RZ, 0x1, !P1 ;  /* 0x00000001ff107807 */ /* 0x000fe40004800000 */
[----:B------:R-:W-:Y:S02]  /*0950*/  LOP3.LUT P1, RZ, R24, 0x7fffffff, RZ, 0xc0, !PT ;  /* 0x7fffffff18ff7812 */ /* 0x000fe4000782c0ff */
[----:B------:R-:W-:-:S02]  /*0960*/  SHF.L.U32 R16, R16, R17, RZ ;  /* 0x0000001110107219 */ /* 0x000fc400000006ff */
[----:B------:R-:W-:Y:S02]  /*0970*/  SEL R17, RZ, 0x1, !P1 ;  /* 0x00000001ff117807 */ /* 0x000fe40004800000 */
[----:B------:R-:W-:Y:S02]  /*0980*/  LOP3.LUT R16, R16, R15, R4, 0xfe, !PT ;  /* 0x0000000f10107212 */ /* 0x000fe400078efe04 */
[----:B------:R-:W-:Y:S02]  /*0990*/  SHF.L.U32 R5, R5, R14, RZ ;  /* 0x0000000e05057219 */ /* 0x000fe400000006ff */
[----:B------:R-:W-:-:S04]  /*09a0*/  SHF.L.U32 R17, R17, R18, RZ ;  /* 0x0000001211117219 */ /* 0x000fc800000006ff */
[----:B------:R-:W-:Y:S01]  /*09b0*/  LOP3.LUT R16, R17, R5, R16, 0xfe, !PT ;  /* 0x0000000511107212 */ /* 0x000fe200078efe10 */
[----:B------:R-:W-:Y:S06]  /*09c0*/  @P0 BRA `(.L_x_4) ;  /* 0xfffffff8008c0947 */ /* 0x000fec000383ffff */
.L_x_3:
[----:B------:R-:W-:Y:S05]  /*09d0*/  BSYNC.RECONVERGENT B1 ;  /* 0x0000000000017941 */ /* 0x000fea0003800200 */
.L_x_2:
[----:B------:R-:W-:Y:S05]  /*09e0*/  @!P2 BRA `(.L_x_1) ;  /* 0x00000004009ca947 */ /* 0x000fea0003800000 */
[----:B------:R-:W-:Y:S01]  /*09f0*/  ISETP.GE.U32.AND P1, PT, R25, 0x8, PT ;  /* 0x000000081900780c */ /* 0x000fe20003f26070 */
[----:B------:R-:W-:Y:S01]  /*0a00*/  BSSY.RECONVERGENT B1, `(.L_x_5) ;  /* 0x0000034000017945 */ /* 0x000fe20003800200 */
[----:B------:R-:W-:-:S04]  /*0a10*/  LOP3.LUT R19, R8, 0x7, RZ, 0xc0, !PT ;  /* 0x0000000708137812 */ /* 0x000fc800078ec0ff */
[----:B------:R-:W-:-:S07]  /*0a20*/  ISETP.NE.AND P0, PT, R19, RZ, PT ;  /* 0x000000ff1300720c */ /* 0x000fce0003f05270 */
[----:B------:R-:W-:Y:S06]  /*0a30*/  @!P1 BRA `(.L_x_6) ;  /* 0x0000000000c09947 */ /* 0x000fec0003800000 */
[----:B------:R-:W0:Y:S01]  /*0a40*/  LDC.64 R2, c[0x0][0x380] ;  /* 0x0000e000ff027b82 */ /* 0x000e220000000a00 */
[----:B------:R-:W-:-:S04]  /*0a50*/  IMAD R5, R11, R6, R12 ;  /* 0x000000060b057224 */ /* 0x000fc800078e020c */
[----:B0-----:R-:W-:-:S05]  /*0a60*/  IMAD.WIDE R2, R5, 0x4, R2 ;  /* 0x0000000405027825 */ /* 0x001fca00078e0202 */
[----:B------:R-:W2:Y:S04]  /*0a70*/  LDG.E.CONSTANT R15, desc[UR4][R2.64+0x4] ;  /* 0x00000404020f7981 */ /* 0x000ea8000c1e9900 */
[----:B------:R-:W3:Y:S04]  /*0a80*/  LDG.E.CONSTANT R14, desc[UR4][R2.64+0x8] ;  /* 0x00000804020e7981 */ /* 0x000ee8000c1e9900 */
[----:B------:R-:W4:Y:S04]  /*0a90*/  LDG.E.CONSTANT R13, desc[UR4][R2.64] ;  /* 0x00000004020d7981 */ /* 0x000f28000c1e9900 */
[----:B------:R-:W5:Y:S04]  /*0aa0*/  LDG.E.CONSTANT R20, desc[UR4][R2.64+0xc] ;  /* 0x00000c0402147981 */ /* 0x000f68000c1e9900 */
[----:B------:R-:W5:Y:S04]  /*0ab0*/  LDG.E.CONSTANT R21, desc[UR4][R2.64+0x10] ;  /* 0x0000100402157981 */ /* 0x000f68000c1e9900 */
[----:B------:R-:W5:Y:S04]  /*0ac0*/  LDG.E.CONSTANT R4, desc[UR4][R2.64+0x14] ;  /* 0x0000140402047981 */ /* 0x000f68000c1e9900 */
[----:B------:R-:W5:Y:S04]  /*0ad0*/  LDG.E.CONSTANT R5, desc[UR4][R2.64+0x18] ;  /* 0x0000180402057981 */ /* 0x000f68000c1e9900 */
[----:B------:R0:W5:Y:S01]  /*0ae0*/  LDG.E.CONSTANT R10, desc[UR4][R2.64+0x1c] ;  /* 0x00001c04020a7981 */ /* 0x000162000c1e9900 */
[----:B------:R-:W-:-:S02]  /*0af0*/  IMAD.IADD R9, R12, 0x1, -R7 ;  /* 0x000000010c097824 */ /* 0x000fc400078e0a07 */
[----:B------:R-:W-:Y:S02]  /*0b00*/  VIADD R12, R12, 0x8 ;  /* 0x000000080c0c7836 */ /* 0x000fe40000000000 */
[----:B------:R-:W-:Y:S01]  /*0b10*/  VIADD R18, R9, 0x2 ;  /* 0x0000000209127836 */ /* 0x000fe20000000000 */
[----:B--2---:R-:W-:Y:S01]  /*0b20*/  LOP3.LUT P1, RZ, R15, 0x7fffffff, RZ, 0xc0, !PT ;  /* 0x7fffffff0fff7812 */ /* 0x004fe2000782c0ff */
[----:B------:R-:W-:Y:S01]  /*0b30*/  VIADD R15, R9, 0x1 ;  /* 0x00000001090f7836 */ /* 0x000fe20000000000 */
[----:B---3--:R-:W-:Y:S02]  /*0b40*/  LOP3.LUT P2, RZ, R14, 0x7fffffff, RZ, 0xc0, !PT ;  /* 0x7fffffff0eff7812 */ /* 0x008fe4000784c0ff */
[----:B------:R-:W-:Y:S02]  /*0b50*/  SEL R14, RZ, 0x1, !P1 ;  /* 0x00000001ff0e7807 */ /* 0x000fe40004800000 */
[----:B----4-:R-:W-:Y:S02]  /*0b60*/  LOP3.LUT P1, RZ, R13, 0x7fffffff, RZ, 0xc0, !PT ;  /* 0x7fffffff0dff7812 */ /* 0x010fe4000782c0ff */
[----:B------:R-:W-:-:S02]  /*0b70*/  SEL R17, RZ, 0x1, !P2 ;  /* 0x00000001ff117807 */ /* 0x000fc40005000000 */
[----:B0-----:R-:W-:Y:S02]  /*0b80*/  SEL R2, RZ, 0x1, !P1 ;  /* 0x00000001ff027807 */ /* 0x001fe40004800000 */
[----:B-----5:R-:W-:Y:S02]  /*0b90*/  LOP3.LUT P2, RZ, R20, 0x7fffffff, RZ, 0xc0, !PT ;  /* 0x7fffffff14ff7812 */ /* 0x020fe4000784c0ff */
[----:B------:R-:W-:Y:S02]  /*0ba0*/  LOP3.LUT P1, RZ, R21, 0x7fffffff, RZ, 0xc0, !PT ;  /* 0x7fffffff15ff7812 */ /* 0x000fe4000782c0ff */
[----:B------:R-:W-:Y:S01]  /*0bb0*/  SHF.L.U32 R15, R14, R15, RZ ;  /* 0x0000000f0e0f7219 */ /* 0x000fe200000006ff */
[----:B------:R-:W-:Y:S01]  /*0bc0*/  VIADD R14, R9, 0x3 ;  /* 0x00000003090e7836 */ /* 0x000fe20000000000 */
[----:B------:R-:W-:Y:S01]  /*0bd0*/  SHF.L.U32 R17, R17, R18, RZ ;  /* 0x0000001211117219 */ /* 0x000fe200000006ff */
[----:B------:R-:W-:Y:S01]  /*0be0*/  VIADD R18, R9, 0x4 ;  /* 0x0000000409127836 */ /* 0x000fe20000000000 */
[----:B------:R-:W-:-:S02]  /*0bf0*/  SHF.L.U32 R2, R2, R9, RZ ;  /* 0x0000000902027219 */ /* 0x000fc400000006ff */
[----:B------:R-:W-:Y:S02]  /*0c00*/  SEL R3, RZ, 0x1, !P2 ;  /* 0x00000001ff037807 */ /* 0x000fe40005000000 */
[----:B------:R-:W-:Y:S02]  /*0c10*/  SEL R13, RZ, 0x1, !P1 ;  /* 0x00000001ff0d7807 */ /* 0x000fe40004800000 */
[----:B------:R-:W-:Y:S02]  /*0c20*/  LOP3.LUT R2, R17, R2, R15, 0xfe, !PT ;  /* 0x0000000211027212 */ /* 0x000fe400078efe0f */
[----:B------:R-:W-:Y:S02]  /*0c30*/  SHF.L.U32 R3, R3, R14, RZ ;  /* 0x0000000e03037219 */ /* 0x000fe400000006ff */
[----:B------:R-:W-:Y:S02]  /*0c40*/  SHF.L.U32 R13, R13, R18, RZ ;  /* 0x000000120d0d7219 */ /* 0x000fe400000006ff */
[----:B------:R-:W-:Y:S01]  /*0c50*/  LOP3.LUT P1, RZ, R4, 0x7fffffff, RZ, 0xc0, !PT ;  /* 0x7fffffff04ff7812 */ /* 0x000fe2000782c0ff */
[----:B------:R-:W-:Y:S01]  /*0c60*/  VIADD R4, R9, 0x5 ;  /* 0x0000000509047836 */ /* 0x000fe20000000000 */
[----:B------:R-:W-:-:S02]  /*0c70*/  LOP3.LUT R2, R13, R2, R3, 0xfe, !PT ;  /* 0x000000020d027212 */ /* 0x000fc400078efe03 */
[----:B------:R-:W-:Y:S02]  /*0c80*/  LOP3.LUT P2, RZ, R5, 0x7fffffff, RZ, 0xc0, !PT ;  /* 0x7fffffff05ff7812 */ /* 0x000fe4000784c0ff */
[----:B------:R-:W-:Y:S02]  /*0c90*/  SEL R3, RZ, 0x1, !P1 ;  /* 0x00000001ff037807 */ /* 0x000fe40004800000 */
[----:B------:R-:W-:Y:S01]  /*0ca0*/  LOP3.LUT P1, RZ, R10, 0x7fffffff, RZ, 0xc0, !PT ;  /* 0x7fffffff0aff7812 */ /* 0x000fe2000782c0ff */
[C---:B------:R-:W-:Y:S01]  /*0cb0*/  VIADD R10, R9.reuse, 0x6 ;  /* 0x00000006090a7836 */ /* 0x040fe20000000000 */
[----:B------:R-:W-:Y:S01]  /*0cc0*/  SEL R5, RZ, 0x1, !P2 ;  /* 0x00000001ff057807 */ /* 0x000fe20005000000 */
[----:B------:R-:W-:Y:S01]  /*0cd0*/  VIADD R9, R9, 0x7 ;  /* 0x0000000709097836 */ /* 0x000fe20000000000 */
[----:B------:R-:W-:Y:S02]  /*0ce0*/  SHF.L.U32 R3, R3, R4, RZ ;  /* 0x0000000403037219 */ /* 0x000fe400000006ff */
[----:B------:R-:W-:-:S02]  /*0cf0*/  SEL R4, RZ, 0x1, !P1 ;  /* 0x00000001ff047807 */ /* 0x000fc40004800000 */
[----:B------:R-:W-:Y:S02]  /*0d00*/  SHF.L.U32 R5, R5, R10, RZ ;  /* 0x0000000a05057219 */ /* 0x000fe400000006ff */
[----:B------:R-:W-:Y:S02]  /*0d10*/  SHF.L.U32 R4, R4, R9, RZ ;  /* 0x0000000904047219 */ /* 0x000fe400000006ff */
[----:B------:R-:W-:-:S04]  /*0d20*/  LOP3.LUT R3, R5, R2, R3, 0xfe, !PT ;  /* 0x0000000205037212 */ /* 0x000fc800078efe03 */
[----:B------:R-:W-:-:S07]  /*0d30*/  LOP3.LUT R16, R16, R3, R4, 0xfe, !PT ;  /* 0x0000000310107212 */ /* 0x000fce00078efe04 */
.L_x_6:
[----:B------:R-:W-:Y:S05]  /*0d40*/  BSYNC.RECONVERGENT B1 ;  /* 0x0000000000017941 */ /* 0x000fea0003800200 */
.L_x_5:
        /* <DEDUP_REMOVED lines=12> */
[----:B------:R-:W5:Y:S01]  /*0e10*/  LDG.E.CONSTANT R14, desc[UR4][R2.64+0xc] ;  /* 0x00000c04020e7981 */ /* 0x000f62000c1e9900 */
[----:B------:R-:W-:-:S02]  /*0e20*/  IMAD.IADD R5, R12, 0x1, -R7 ;  /* 0x000000010c057824 */ /* 0x000fc400078e0a07 */
[----:B------:R-:W-:Y:S02]  /*0e30*/  VIADD R12, R12, 0x4 ;  /* 0x000000040c0c7836 */ /* 0x000fe40000000000 */
[----:B------:R-:W-:Y:S01]  /*0e40*/  VIADD R10, R5, 0x1 ;  /* 0x00000001050a7836 */ /* 0x000fe20000000000 */
[----:B--2---:R-:W-:-:S04]  /*0e50*/  LOP3.LUT P1, RZ, R9, 0x7fffffff, RZ, 0xc0, !PT ;  /* 0x7fffffff09ff7812 */ /* 0x004fc8000782c0ff */
[----:B------:R-:W-:Y:S02]  /*0e60*/  SEL R9, RZ, 0x1, !P1 ;  /* 0x00000001ff097807 */ /* 0x000fe40004800000 */
[----:B---3--:R-:W-:Y:S02]  /*0e70*/  LOP3.LUT P1, RZ, R4, 0x7fffffff, RZ, 0xc0, !PT ;  /* 0x7fffffff04ff7812 */ /* 0x008fe4000782c0ff */
[----:B----4-:R-:W-:Y:S01]  /*0e80*/  LOP3.LUT P2, RZ, R13, 0x7fffffff, RZ, 0xc0, !PT ;  /* 0x7fffffff0dff7812 */ /* 0x010fe2000784c0ff */
[----:B------:R-:W-:Y:S01]  /*0e90*/  VIADD R13, R5, 0x2 ;  /* 0x00000002050d7836 */ /* 0x000fe20000000000 */
[----:B------:R-:W-:Y:S02]  /*0ea0*/  SEL R4, RZ, 0x1, !P1 ;  /* 0x00000001ff047807 */ /* 0x000fe40004800000 */
[----:B-----5:R-:W-:Y:S02]  /*0eb0*/  LOP3.LUT P1, RZ, R14, 0x7fffffff, RZ, 0xc0, !PT ;  /* 0x7fffffff0eff7812 */ /* 0x020fe4000782c0ff */
[----:B------:R-:W-:-:S02]  /*0ec0*/  SEL R2, RZ, 0x1, !P2 ;  /* 0x00000001ff027807 */ /* 0x000fc40005000000 */
[----:B------:R-:W-:Y:S01]  /*0ed0*/  SHF.L.U32 R9, R9, R10, RZ ;  /* 0x0000000a09097219 */ /* 0x000fe200000006ff */
[----:B------:R-:W-:Y:S01]  /*0ee0*/  VIADD R10, R5, 0x3 ;  /* 0x00000003050a7836 */ /* 0x000fe20000000000 */
[----:B------:R-:W-:Y:S02]  /*0ef0*/  SHF.L.U32 R4, R4, R5, RZ ;  /* 0x0000000504047219 */ /* 0x000fe400000006ff */
[----:B------:R-:W-:Y:S02]  /*0f00*/  SEL R3, RZ, 0x1, !P1 ;  /* 0x00000001ff037807 */ /* 0x000fe40004800000 */
[----:B------:R-:W-:Y:S02]  /*0f10*/  SHF.L.U32 R2, R2, R13, RZ ;  /* 0x0000000d02027219 */ /* 0x000fe400000006ff */
[----:B------:R-:W-:Y:S02]  /*0f20*/  SHF.L.U32 R3, R3, R10, RZ ;  /* 0x0000000a03037219 */ /* 0x000fe400000006ff */
[----:B------:R-:W-:-:S04]  /*0f30*/  LOP3.LUT R9, R2, R4, R9, 0xfe, !PT ;  /* 0x0000000402097212 */ /* 0x000fc800078efe09 */
[----:B------:R-:W-:-:S07]  /*0f40*/  LOP3.LUT R16, R16, R9, R3, 0xfe, !PT ;  /* 0x0000000910107212 */ /* 0x000fce00078efe03 */
.L_x_8:
[----:B------:R-:W-:Y:S05]  /*0f50*/  BSYNC.RECONVERGENT B1 ;  /* 0x0000000000017941 */ /* 0x000fea0003800200 */
.L_x_7:
[----:B------:R-:W-:Y:S05]  /*0f60*/  @!P0 BRA `(.L_x_1) ;  /* 0x00000000003c8947 */ /* 0x000fea0003800000 */
[----:B------:R-:W0:Y:S01]  /*0f70*/  LDC.64 R2, c[0x0][0x380] ;  /* 0x0000e000ff027b82 */ /* 0x000e220000000a00 */
[----:B------:R-:W-:Y:S02]  /*0f80*/  IMAD R11, R11, R6, R12 ;  /* 0x000000060b0b7224 */ /* 0x000fe400078e020c */
[----:B------:R-:W-:Y:S02]  /*0f90*/  IMAD.IADD R7, R12, 0x1, -R7 ;  /* 0x000000010c077824 */ /* 0x000fe400078e0a07 */
[----:B------:R-:W-:-:S07]  /*0fa0*/  IMAD.MOV R8, RZ, RZ, -R8 ;  /* 0x000000ffff087224 */ /* 0x000fce00078e0a08 */
.L_x_9:
[----:B0-----:R-:W-:-:S06]  /*0fb0*/  IMAD.WIDE R4, R11, 0x4, R2 ;  /* 0x000000040b047825 */ /* 0x001fcc00078e0202 */
[----:B------:R-:W2:Y:S01]  /*0fc0*/  LDG.E.CONSTANT R4, desc[UR4][R4.64] ;  /* 0x0000000404047981 */ /* 0x000ea2000c1e9900 */
[----:B------:R-:W-:Y:S02]  /*0fd0*/  VIADD R8, R8, 0x1 ;  /* 0x0000000108087836 */ /* 0x000fe40000000000 */
[----:B------:R-:W-:Y:S01]  /*0fe0*/  VIADD R11, R11, 0x1 ;  /* 0x000000010b0b7836 */ /* 0x000fe20000000000 */
[----:B--2---:R-:W-:-:S04]  /*0ff0*/  LOP3.LUT P0, RZ, R4, 0x7fffffff, RZ, 0xc0, !PT ;  /* 0x7fffffff04ff7812 */ /* 0x004fc8000780c0ff */
[----:B------:R-:W-:Y:S02]  /*1000*/  SEL R6, RZ, 0x1, !P0 ;  /* 0x00000001ff067807 */ /* 0x000fe40004000000 */
[----:B------:R-:W-:Y:S02]  /*1010*/  ISETP.NE.AND P0, PT, R8, RZ, PT ;  /* 0x000000ff0800720c */ /* 0x000fe40003f05270 */
[----:B------:R-:W-:Y:S01]  /*1020*/  SHF.L.U32 R9, R6, R7, RZ ;  /* 0x0000000706097219 */ /* 0x000fe200000006ff */
[----:B------:R-:W-:-:S03]  /*1030*/  VIADD R7, R7, 0x1 ;  /* 0x0000000107077836 */ /* 0x000fc60000000000 */
[----:B------:R-:W-:-:S07]  /*1040*/  LOP3.LUT R16, R9, R16, RZ, 0xfc, !PT ;  /* 0x0000001009107212 */ /* 0x000fce00078efcff */
[----:B------:R-:W-:Y:S05]  /*1050*/  @P0 BRA `(.L_x_9) ;  /* 0xfffffffc00d40947 */ /* 0x000fea000383ffff */
.L_x_1:
[----:B------:R-:W-:Y:S05]  /*1060*/  BSYNC.RECONVERGENT B0 ;  /* 0x0000000000007941 */ /* 0x000fea0003800200 */
.L_x_0:
[----:B------:R-:W0:Y:S02]  /*1070*/  LDC.64 R2, c[0x0][0x388] ;  /* 0x0000e200ff027b82 */ /* 0x000e240000000a00 */
[----:B0-----:R-:W-:-:S05]  /*1080*/  IMAD.WIDE R2, R0, 0x4, R2 ;  /* 0x0000000400027825 */ /* 0x001fca00078e0202 */
[----:B------:R-:W-:Y:S01]  /*1090*/  STG.E desc[UR4][R2.64], R16 ;  /* 0x0000001002007986 */ /* 0x000fe2000c101904 */
[----:B------:R-:W-:Y:S05]  /*10a0*/  EXIT ;  /* 0x000000000000794d */ /* 0x000fea0003800000 */
.L_x_10:
[----:B------:R-:W-:-:S00]  /*10b0*/  BRA `(.L_x_10) ;  /* 0xfffffffc00fc7947 */ /* 0x000fc0000383ffff */
[----:B------:R-:W-:-:S00]  /*10c0*/  NOP ;  /* 0x0000000000007918 */ /* 0x000fc00000000000 */
        /* <DEDUP_REMOVED lines=11> */
.L_x_11:


//--------------------- .nv.shared.reserved.0     --------------------------
	.section	.nv.shared.reserved.0,"aw",@nobits
	.weak		__nv_reservedSMEM_offset_0_alias
	.size		__nv_reservedSMEM_offset_0_alias, 0, 64
	.other		__nv_reservedSMEM_offset_0_alias,@"STO_CUDA_RESERVED_SHARED STV_DEFAULT"
__nv_reservedSMEM_offset_0_alias:
	.zero		0
	.zero		64


//--------------------- .nv.constant0._Z22pack_bits_float_kernelPKfPiiiii --------------------------
	.section	.nv.constant0._Z22pack_bits_float_kernelPKfPiiiii,"a",@progbits
	.sectionflags	@""
	.align	4
.nv.constant0._Z22pack_bits_float_kernelPKfPiiiii:
	.zero		928


//--------------------- SYMBOLS --------------------------

	.type		.nv.reservedSmem.offset0,@object
	.size		.nv.reservedSmem.offset0,0x4
